//
// Generated by NVIDIA NVVM Compiler
//
// Compiler Build ID: CL-36424714
// Cuda compilation tools, release 13.0, V13.0.88
// Based on NVVM 20.0.0
//

.version 9.0
.target sm_100
.address_size 64

	// .globl	_Z20MatrixMultiplicationPKiS0_Pi
// _ZZ20MatrixMultiplicationPKiS0_PiE3s_a has been demoted
// _ZZ20MatrixMultiplicationPKiS0_PiE3s_b has been demoted

.visible .entry _Z20MatrixMultiplicationPKiS0_Pi(
	.param .u64 .ptr .align 1 _Z20MatrixMultiplicationPKiS0_Pi_param_0,
	.param .u64 .ptr .align 1 _Z20MatrixMultiplicationPKiS0_Pi_param_1,
	.param .u64 .ptr .align 1 _Z20MatrixMultiplicationPKiS0_Pi_param_2
)
{
	.reg .pred 	%p<9>;
	.reg .b32 	%r<163>;
	.reg .b64 	%rd<13>;
	// demoted variable
	.shared .align 4 .b8 _ZZ20MatrixMultiplicationPKiS0_PiE3s_a[4096];
	// demoted variable
	.shared .align 4 .b8 _ZZ20MatrixMultiplicationPKiS0_PiE3s_b[4096];
	ld.param.u64 	%rd4, [_Z20MatrixMultiplicationPKiS0_Pi_param_0];
	ld.param.u64 	%rd5, [_Z20MatrixMultiplicationPKiS0_Pi_param_1];
	ld.param.u64 	%rd3, [_Z20MatrixMultiplicationPKiS0_Pi_param_2];
	cvta.to.global.u64 	%rd1, %rd5;
	cvta.to.global.u64 	%rd2, %rd4;
	mov.u32 	%r45, %ctaid.y;
	mov.u32 	%r46, %ntid.y;
	mov.u32 	%r1, %tid.y;
	mad.lo.s32 	%r47, %r45, %r46, %r1;
	mov.u32 	%r48, %ctaid.x;
	mov.u32 	%r2, %ntid.x;
	mul.lo.s32 	%r3, %r48, %r2;
	mov.u32 	%r4, %tid.x;
	shl.b32 	%r49, %r47, 10;
	or.b32  	%r5, %r49, %r4;
	mul.lo.s32 	%r6, %r1, %r2;
	add.s32 	%r50, %r6, %r4;
	shl.b32 	%r51, %r50, 2;
	mov.u32 	%r52, _ZZ20MatrixMultiplicationPKiS0_PiE3s_a;
	add.s32 	%r7, %r52, %r51;
	mov.u32 	%r53, _ZZ20MatrixMultiplicationPKiS0_PiE3s_b;
	add.s32 	%r8, %r53, %r51;
	and.b32  	%r9, %r2, 7;
	and.b32  	%r10, %r2, 3;
	and.b32  	%r11, %r2, 2040;
	and.b32  	%r12, %r2, 1;
	and.b32  	%r54, %r2, -8;
	neg.s32 	%r13, %r54;
	shl.b32 	%r55, %r4, 2;
	add.s32 	%r14, %r53, %r55;
	shl.b32 	%r15, %r2, 5;
	shl.b32 	%r56, %r6, 2;
	add.s32 	%r57, %r56, %r52;
	add.s32 	%r16, %r57, 16;
	shl.b32 	%r17, %r2, 2;
	mov.b32 	%r147, 0;
	mov.u32 	%r162, %r147;
$L__BB0_1:
	setp.lt.u32 	%p1, %r2, 8;
	add.s32 	%r60, %r5, %r147;
	mul.wide.u32 	%rd6, %r60, 4;
	add.s64 	%rd7, %rd2, %rd6;
	ld.global.u32 	%r61, [%rd7];
	st.shared.u32 	[%r7], %r61;
	add.s32 	%r62, %r1, %r147;
	shl.b32 	%r63, %r62, 10;
	add.s32 	%r64, %r3, %r4;
	add.s32 	%r65, %r63, %r64;
	mul.wide.u32 	%rd8, %r65, 4;
	add.s64 	%rd9, %rd1, %rd8;
	ld.global.u32 	%r66, [%rd9];
	st.shared.u32 	[%r8], %r66;
	bar.sync 	0;
	mov.b32 	%r157, 0;
	@%p1 bra 	$L__BB0_4;
	mov.u32 	%r149, %r16;
	mov.u32 	%r150, %r14;
	mov.u32 	%r151, %r13;
$L__BB0_3:
	.pragma "nounroll";
	ld.shared.u32 	%r67, [%r149+-16];
	ld.shared.u32 	%r68, [%r150];
	mad.lo.s32 	%r69, %r68, %r67, %r162;
	ld.shared.u32 	%r70, [%r149+-12];
	add.s32 	%r71, %r150, %r17;
	ld.shared.u32 	%r72, [%r71];
	mad.lo.s32 	%r73, %r72, %r70, %r69;
	ld.shared.u32 	%r74, [%r149+-8];
	add.s32 	%r75, %r71, %r17;
	ld.shared.u32 	%r76, [%r75];
	mad.lo.s32 	%r77, %r76, %r74, %r73;
	ld.shared.u32 	%r78, [%r149+-4];
	add.s32 	%r79, %r75, %r17;
	ld.shared.u32 	%r80, [%r79];
	mad.lo.s32 	%r81, %r80, %r78, %r77;
	ld.shared.u32 	%r82, [%r149];
	add.s32 	%r83, %r79, %r17;
	ld.shared.u32 	%r84, [%r83];
	mad.lo.s32 	%r85, %r84, %r82, %r81;
	ld.shared.u32 	%r86, [%r149+4];
	add.s32 	%r87, %r83, %r17;
	ld.shared.u32 	%r88, [%r87];
	mad.lo.s32 	%r89, %r88, %r86, %r85;
	ld.shared.u32 	%r90, [%r149+8];
	add.s32 	%r91, %r87, %r17;
	ld.shared.u32 	%r92, [%r91];
	mad.lo.s32 	%r93, %r92, %r90, %r89;
	ld.shared.u32 	%r94, [%r149+12];
	add.s32 	%r95, %r91, %r17;
	ld.shared.u32 	%r96, [%r95];
	mad.lo.s32 	%r162, %r96, %r94, %r93;
	add.s32 	%r151, %r151, 8;
	add.s32 	%r150, %r150, %r15;
	add.s32 	%r149, %r149, 32;
	setp.ne.s32 	%p2, %r151, 0;
	mov.u32 	%r157, %r11;
	@%p2 bra 	$L__BB0_3;
$L__BB0_4:
	setp.eq.s32 	%p3, %r9, 0;
	@%p3 bra 	$L__BB0_12;
	add.s32 	%r98, %r9, -1;
	setp.lt.u32 	%p4, %r98, 3;
	@%p4 bra 	$L__BB0_7;
	add.s32 	%r99, %r157, %r6;
	shl.b32 	%r100, %r99, 2;
	mov.u32 	%r101, _ZZ20MatrixMultiplicationPKiS0_PiE3s_a;
	add.s32 	%r102, %r101, %r100;
	ld.shared.u32 	%r103, [%r102];
	mad.lo.s32 	%r104, %r157, %r2, %r4;
	shl.b32 	%r105, %r104, 2;
	mov.u32 	%r106, _ZZ20MatrixMultiplicationPKiS0_PiE3s_b;
	add.s32 	%r107, %r106, %r105;
	ld.shared.u32 	%r108, [%r107];
	mad.lo.s32 	%r109, %r108, %r103, %r162;
	ld.shared.u32 	%r110, [%r102+4];
	add.s32 	%r111, %r107, %r17;
	ld.shared.u32 	%r112, [%r111];
	mad.lo.s32 	%r113, %r112, %r110, %r109;
	ld.shared.u32 	%r114, [%r102+8];
	add.s32 	%r115, %r111, %r17;
	ld.shared.u32 	%r116, [%r115];
	mad.lo.s32 	%r117, %r116, %r114, %r113;
	ld.shared.u32 	%r118, [%r102+12];
	add.s32 	%r119, %r115, %r17;
	ld.shared.u32 	%r120, [%r119];
	mad.lo.s32 	%r162, %r120, %r118, %r117;
	add.s32 	%r157, %r157, 4;
$L__BB0_7:
	setp.eq.s32 	%p5, %r10, 0;
	@%p5 bra 	$L__BB0_12;
	setp.eq.s32 	%p6, %r10, 1;
	@%p6 bra 	$L__BB0_10;
	add.s32 	%r122, %r157, %r6;
	shl.b32 	%r123, %r122, 2;
	mov.u32 	%r124, _ZZ20MatrixMultiplicationPKiS0_PiE3s_a;
	add.s32 	%r125, %r124, %r123;
	ld.shared.u32 	%r126, [%r125];
	mad.lo.s32 	%r127, %r157, %r2, %r4;
	shl.b32 	%r128, %r127, 2;
	mov.u32 	%r129, _ZZ20MatrixMultiplicationPKiS0_PiE3s_b;
	add.s32 	%r130, %r129, %r128;
	ld.shared.u32 	%r131, [%r130];
	mad.lo.s32 	%r132, %r131, %r126, %r162;
	ld.shared.u32 	%r133, [%r125+4];
	add.s32 	%r134, %r130, %r17;
	ld.shared.u32 	%r135, [%r134];
	mad.lo.s32 	%r162, %r135, %r133, %r132;
	add.s32 	%r157, %r157, 2;
$L__BB0_10:
	setp.eq.s32 	%p7, %r12, 0;
	@%p7 bra 	$L__BB0_12;
	add.s32 	%r136, %r157, %r6;
	shl.b32 	%r137, %r136, 2;
	mov.u32 	%r138, _ZZ20MatrixMultiplicationPKiS0_PiE3s_a;
	add.s32 	%r139, %r138, %r137;
	ld.shared.u32 	%r140, [%r139];
	mad.lo.s32 	%r141, %r157, %r2, %r4;
	shl.b32 	%r142, %r141, 2;
	mov.u32 	%r143, _ZZ20MatrixMultiplicationPKiS0_PiE3s_b;
	add.s32 	%r144, %r143, %r142;
	ld.shared.u32 	%r145, [%r144];
	mad.lo.s32 	%r162, %r145, %r140, %r162;
$L__BB0_12:
	bar.sync 	0;
	add.s32 	%r147, %r147, %r2;
	setp.lt.u32 	%p8, %r147, 1024;
	@%p8 bra 	$L__BB0_1;
	cvta.to.global.u64 	%rd10, %rd3;
	add.s32 	%r146, %r5, %r3;
	mul.wide.s32 	%rd11, %r146, 4;
	add.s64 	%rd12, %rd10, %rd11;
	st.global.u32 	[%rd12], %r162;
	ret;

}


// ===== COMPILED SASS (sm_100) =====

	.target	sm_100

	.elftype	@"ET_EXEC"


//--------------------- .note.nv.tkinfo           --------------------------
	.section	.note.nv.tkinfo,"",@"SHT_NOTE"
	.sectionflags	@"SHF_NOTE_NV_TKINFO"
	.tkinfo
        /*0018*/ 	.word	0x00000002
        /*0030*/ 	.string	""
        /*0030*/ 	.string	"ptxas"
        /*0030*/ 	.string	"Cuda compilation tools, release 13.0, V13.0.88"
        /*0030*/ 	.string	"Build cuda_13.0.r13.0/compiler.36424714_0"
        /*0030*/ 	.string	"-arch sm_100 -m 64 "



//--------------------- .note.nv.cuinfo           --------------------------
	.section	.note.nv.cuinfo,"",@"SHT_NOTE"
	.sectionflags	@"SHF_NOTE_NV_CUINFO"
        /*0018*/ 	.short	0x0002
        /*001a*/ 	.short	0x0064
        /*001c*/ 	.short	0x0082
	.zero		2


//--------------------- .nv.info                  --------------------------
	.section	.nv.info,"",@"SHT_CUDA_INFO"
	.align	4


	//----- nvinfo : EIATTR_REGCOUNT
	.align		4
        /*0000*/ 	.byte	0x04, 0x2f
        /*0002*/ 	.short	(.L_1 - .L_0)
	.align		4
.L_0:
        /*0004*/ 	.word	index@(_Z20MatrixMultiplicationPKiS0_Pi)
        /*0008*/ 	.word	0x00000020


	//----- nvinfo : EIATTR_FRAME_SIZE
	.align		4
.L_1:
        /*000c*/ 	.byte	0x04, 0x11
        /*000e*/ 	.short	(.L_3 - .L_2)
	.align		4
.L_2:
        /*0010*/ 	.word	index@(_Z20MatrixMultiplicationPKiS0_Pi)
        /*0014*/ 	.word	0x00000000


	//----- nvinfo : EIATTR_MIN_STACK_SIZE
	.align		4
.L_3:
        /*0018*/ 	.byte	0x04, 0x12
        /*001a*/ 	.short	(.L_5 - .L_4)
	.align		4
.L_4:
        /*001c*/ 	.word	index@(_Z20MatrixMultiplicationPKiS0_Pi)
        /*0020*/ 	.word	0x00000000
.L_5:


//--------------------- .nv.compat                --------------------------
	.section	.nv.compat,"",@"SHT_CUDA_COMPAT_INFO"
	.align	4
        /*0000*/ 	.byte	0x02, 0x09, 0x00, 0x00, 0x02, 0x02, 0x01, 0x00, 0x02, 0x05, 0x05, 0x00, 0x03, 0x07, 0x01, 0x01
        /*0010*/ 	.byte	0x02, 0x03, 0x00, 0x00, 0x02, 0x06, 0x01, 0x00, 0x04, 0x0b, 0x08, 0x00, 0x09, 0x00, 0x00, 0x00
        /*0020*/ 	.byte	0x00, 0x00, 0x00, 0x00


//--------------------- .nv.info._Z20MatrixMultiplicationPKiS0_Pi --------------------------
	.section	.nv.info._Z20MatrixMultiplicationPKiS0_Pi,"",@"SHT_CUDA_INFO"
	.sectionflags	@""
	.align	4


	//----- nvinfo : EIATTR_CUDA_API_VERSION
	.align		4
        /*0000*/ 	.byte	0x04, 0x37
        /*0002*/ 	.short	(.L_7 - .L_6)
.L_6:
        /*0004*/ 	.word	0x00000082


	//----- nvinfo : EIATTR_KPARAM_INFO
	.align		4
.L_7:
        /*0008*/ 	.byte	0x04, 0x17
        /*000a*/ 	.short	(.L_9 - .L_8)
.L_8:
        /*000c*/ 	.word	0x00000000
        /*0010*/ 	.short	0x0002
        /*0012*/ 	.short	0x0010
        /*0014*/ 	.byte	0x00, 0xf5, 0x21, 0x00


	//----- nvinfo : EIATTR_KPARAM_INFO
	.align		4
.L_9:
        /*0018*/ 	.byte	0x04, 0x17
        /*001a*/ 	.short	(.L_11 - .L_10)
.L_10:
        /*001c*/ 	.word	0x00000000
        /*0020*/ 	.short	0x0001
        /*0022*/ 	.short	0x0008
        /*0024*/ 	.byte	0x00, 0xf5, 0x21, 0x00


	//----- nvinfo : EIATTR_KPARAM_INFO
	.align		4
.L_11:
        /*0028*/ 	.byte	0x04, 0x17
        /*002a*/ 	.short	(.L_13 - .L_12)
.L_12:
        /*002c*/ 	.word	0x00000000
        /*0030*/ 	.short	0x0000
        /*0032*/ 	.short	0x0000
        /*0034*/ 	.byte	0x00, 0xf5, 0x21, 0x00


	//----- nvinfo : EIATTR_SPARSE_MMA_MASK
	.align		4
.L_13:
        /*0038*/ 	.byte	0x03, 0x50
        /*003a*/ 	.short	0x0000


	//----- nvinfo : EIATTR_MAXREG_COUNT
	.align		4
        /*003c*/ 	.byte	0x03, 0x1b
        /*003e*/ 	.short	0x00ff


	//----- nvinfo : EIATTR_NUM_BARRIERS
	.align		4
        /*0040*/ 	.byte	0x02, 0x4c
        /*0042*/ 	.byte	0x01
	.zero		1


	//----- nvinfo : EIATTR_MERCURY_ISA_VERSION
	.align		4
        /*0044*/ 	.byte	0x03, 0x5f
        /*0046*/ 	.short	0x0101


	//----- nvinfo : EIATTR_VRC_CTA_INIT_COUNT
	.align		4
        /*0048*/ 	.byte	0x02, 0x4a
	.zero		1
	.zero		1


	//----- nvinfo : EIATTR_EXIT_INSTR_OFFSETS
	.align		4
        /*004c*/ 	.byte	0x04, 0x1c
        /*004e*/ 	.short	(.L_15 - .L_14)


	//   ....[0]....
.L_14:
        /*0050*/ 	.word	0x00000a00


	//----- nvinfo : EIATTR_CBANK_PARAM_SIZE
	.align		4
.L_15:
        /*0054*/ 	.byte	0x03, 0x19
        /*0056*/ 	.short	0x0018


	//----- nvinfo : EIATTR_PARAM_CBANK
	.align		4
        /*0058*/ 	.byte	0x04, 0x0a
        /*005a*/ 	.short	(.L_17 - .L_16)
	.align		4
.L_16:
        /*005c*/ 	.word	index@(.nv.constant0._Z20MatrixMultiplicationPKiS0_Pi)
        /*0060*/ 	.short	0x0380
        /*0062*/ 	.short	0x0018


	//----- nvinfo : EIATTR_SW_WAR
	.align		4
.L_17:
        /*0064*/ 	.byte	0x04, 0x36
        /*0066*/ 	.short	(.L_19 - .L_18)
.L_18:
        /*0068*/ 	.word	0x00000008
.L_19:


//--------------------- .nv.callgraph             --------------------------
	.section	.nv.callgraph,"",@"SHT_CUDA_CALLGRAPH"
	.align	4
	.sectionentsize	8
	.align		4
        /*0000*/ 	.word	0x00000000
	.align		4
        /*0004*/ 	.word	0xffffffff
	.align		4
        /*0008*/ 	.word	0x00000000
	.align		4
        /*000c*/ 	.word	0xfffffffe
	.align		4
        /*0010*/ 	.word	0x00000000
	.align		4
        /*0014*/ 	.word	0xfffffffd
	.align		4
        /*0018*/ 	.word	0x00000000
	.align		4
        /*001c*/ 	.word	0xfffffffc


//--------------------- .text._Z20MatrixMultiplicationPKiS0_Pi --------------------------
	.section	.text._Z20MatrixMultiplicationPKiS0_Pi,"ax",@progbits
	.align	128
        .global         _Z20MatrixMultiplicationPKiS0_Pi
        .type           _Z20MatrixMultiplicationPKiS0_Pi,@function
        .size           _Z20MatrixMultiplicationPKiS0_Pi,(.L_x_7 - _Z20MatrixMultiplicationPKiS0_Pi)
        .other          _Z20MatrixMultiplicationPKiS0_Pi,@"STO_CUDA_ENTRY STV_DEFAULT"
_Z20MatrixMultiplicationPKiS0_Pi:
.text._Z20MatrixMultiplicationPKiS0_Pi:
[----:B------:R-:W-:Y:S01]  /*0000*/  LDC R1, c[0x0][0x37c] ;  /* 0x0000df00ff017b82 */ /* 0x000fe20000000800 */
[----:B------:R-:W0:Y:S07]  /*0010*/  S2R R0, SR_TID.Y ;  /* 0x0000000000007919 */ /* 0x000e2e0000002200 */
[----:B------:R-:W1:Y:S01]  /*0020*/  LDC R3, c[0x0][0x364] ;  /* 0x0000d900ff037b82 */ /* 0x000e620000000800 */
[----:B------:R-:W-:Y:S01]  /*0030*/  UMOV UR4, 0x400 ;  /* 0x0000040000047882 */ /* 0x000fe20000000000 */
[----:B------:R-:W-:Y:S01]  /*0040*/  HFMA2 R8, -RZ, RZ, 0, 0 ;  /* 0x00000000ff087431 */ /* 0x000fe200000001ff */
[----:B------:R-:W2:Y:S01]  /*0050*/  S2R R6, SR_TID.X ;  /* 0x0000000000067919 */ /* 0x000ea20000002100 */
[----:B------:R-:W-:Y:S01]  /*0060*/  UIADD3 UR5, UPT, UPT, UR4, 0x1000, URZ ;  /* 0x0000100004057890 */ /* 0x000fe2000fffe0ff */
[----:B------:R-:W-:Y:S01]  /*0070*/  MOV R18, RZ ;  /* 0x000000ff00127202 */ /* 0x000fe20000000f00 */
[----:B------:R-:W3:Y:S02]  /*0080*/  LDCU.64 UR8, c[0x0][0x358] ;  /* 0x00006b00ff0877ac */ /* 0x000ee40008000a00 */
[----:B------:R-:W4:Y:S08]  /*0090*/  S2UR UR6, SR_CgaCtaId ;  /* 0x00000000000679c3 */ /* 0x000f300000008800 */
[----:B------:R-:W0:Y:S08]  /*00a0*/  LDC R7, c[0x0][0x360] ;  /* 0x0000d800ff077b82 */ /* 0x000e300000000800 */
[----:B------:R-:W1:Y:S08]  /*00b0*/  S2UR UR7, SR_CTAID.Y ;  /* 0x00000000000779c3 */ /* 0x000e700000002600 */
[----:B------:R-:W5:Y:S01]  /*00c0*/  S2UR UR10, SR_CTAID.X ;  /* 0x00000000000a79c3 */ /* 0x000f620000002500 */
[----:B----4-:R-:W-:-:S02]  /*00d0*/  ULEA UR4, UR6, UR4, 0x18 ;  /* 0x0000000406047291 */ /* 0x010fc4000f8ec0ff */
[----:B------:R-:W-:Y:S01]  /*00e0*/  ULEA UR5, UR6, UR5, 0x18 ;  /* 0x0000000506057291 */ /* 0x000fe2000f8ec0ff */
[----:B0-----:R-:W-:Y:S01]  /*00f0*/  IMAD R9, R0, R7, RZ ;  /* 0x0000000700097224 */ /* 0x001fe200078e02ff */
[C---:B------:R-:W-:Y:S02]  /*0100*/  LOP3.LUT R13, R7.reuse, 0xfffffff8, RZ, 0xc0, !PT ;  /* 0xfffffff8070d7812 */ /* 0x040fe400078ec0ff */
[----:B------:R-:W-:Y:S02]  /*0110*/  LOP3.LUT R19, R7, 0x7, RZ, 0xc0, !PT ;  /* 0x0000000707137812 */ /* 0x000fe400078ec0ff */
[C---:B--2---:R-:W-:Y:S01]  /*0120*/  IADD3 R16, PT, PT, R9.reuse, R6, RZ ;  /* 0x0000000609107210 */ /* 0x044fe20007ffe0ff */
[----:B------:R-:W-:Y:S01]  /*0130*/  IMAD.MOV R13, RZ, RZ, -R13 ;  /* 0x000000ffff0d7224 */ /* 0x000fe200078e0a0d */
[----:B------:R-:W-:Y:S01]  /*0140*/  LEA R17, R9, UR4, 0x2 ;  /* 0x0000000409117c11 */ /* 0x000fe2000f8e10ff */
[----:B-1----:R-:W-:Y:S01]  /*0150*/  IMAD R2, R3, UR7, R0 ;  /* 0x0000000703027c24 */ /* 0x002fe2000f8e0200 */
[----:B------:R-:W-:-:S02]  /*0160*/  LEA R15, R16, UR4, 0x2 ;  /* 0x00000004100f7c11 */ /* 0x000fc4000f8e10ff */
[C---:B------:R-:W-:Y:S01]  /*0170*/  LOP3.LUT R20, R7.reuse, 0x3, RZ, 0xc0, !PT ;  /* 0x0000000307147812 */ /* 0x040fe200078ec0ff */
[----:B------:R-:W-:Y:S01]  /*0180*/  IMAD.SHL.U32 R3, R2, 0x400, RZ ;  /* 0x0000040002037824 */ /* 0x000fe200078e00ff */
[C---:B------:R-:W-:Y:S02]  /*0190*/  LOP3.LUT R10, R7.reuse, 0x7f8, RZ, 0xc0, !PT ;  /* 0x000007f8070a7812 */ /* 0x040fe400078ec0ff */
[----:B------:R-:W-:Y:S01]  /*01a0*/  LEA R14, R6, UR5, 0x2 ;  /* 0x00000005060e7c11 */ /* 0x000fe2000f8e10ff */
[----:B-----5:R-:W-:Y:S01]  /*01b0*/  IMAD R11, R7, UR10, RZ ;  /* 0x0000000a070b7c24 */ /* 0x020fe2000f8e02ff */
[----:B------:R-:W-:Y:S02]  /*01c0*/  LOP3.LUT R12, R3, R6, RZ, 0xfc, !PT ;  /* 0x00000006030c7212 */ /* 0x000fe400078efcff */
[----:B------:R-:W-:Y:S02]  /*01d0*/  LEA R16, R16, UR5, 0x2 ;  /* 0x0000000510107c11 */ /* 0x000fe4000f8e10ff */
[----:B---3--:R-:W-:-:S07]  /*01e0*/  IADD3 R17, PT, PT, R17, 0x10, RZ ;  /* 0x0000001011117810 */ /* 0x008fce0007ffe0ff */
.L_x_5:
[----:B0-----:R-:W0:Y:S01]  /*01f0*/  LDC.64 R4, c[0x0][0x380] ;  /* 0x0000e000ff047b82 */ /* 0x001e220000000a00 */
[--C-:B------:R-:W-:Y:S01]  /*0200*/  IMAD.IADD R22, R0, 0x1, R8.reuse ;  /* 0x0000000100167824 */ /* 0x100fe200078e0208 */
[----:B------:R-:W-:Y:S01]  /*0210*/  IADD3 R23, PT, PT, R11, R6, RZ ;  /* 0x000000060b177210 */ /* 0x000fe20007ffe0ff */
[----:B------:R-:W-:-:S03]  /*0220*/  IMAD.IADD R21, R12, 0x1, R8 ;  /* 0x000000010c157824 */ /* 0x000fc600078e0208 */
[----:B------:R-:W-:Y:S02]  /*0230*/  LEA R23, R22, R23, 0xa ;  /* 0x0000001716177211 */ /* 0x000fe400078e50ff */
[----:B------:R-:W1:Y:S01]  /*0240*/  LDC.64 R2, c[0x0][0x388] ;  /* 0x0000e200ff027b82 */ /* 0x000e620000000a00 */
[----:B0-----:R-:W-:-:S06]  /*0250*/  IMAD.WIDE.U32 R4, R21, 0x4, R4 ;  /* 0x0000000415047825 */ /* 0x001fcc00078e0004 */
[----:B------:R-:W2:Y:S01]  /*0260*/  LDG.E R4, desc[UR8][R4.64] ;  /* 0x0000000804047981 */ /* 0x000ea2000c1e1900 */
[----:B-1----:R-:W-:-:S06]  /*0270*/  IMAD.WIDE.U32 R2, R23, 0x4, R2 ;  /* 0x0000000417027825 */ /* 0x002fcc00078e0002 */
[----:B------:R-:W3:Y:S01]  /*0280*/  LDG.E R3, desc[UR8][R2.64] ;  /* 0x0000000802037981 */ /* 0x000ee2000c1e1900 */
[C---:B------:R-:W-:Y:S01]  /*0290*/  ISETP.GE.U32.AND P1, PT, R7.reuse, 0x8, PT ;  /* 0x000000080700780c */ /* 0x040fe20003f26070 */
[----:B------:R-:W-:Y:S01]  /*02a0*/  IMAD.IADD R8, R7, 0x1, R8 ;  /* 0x0000000107087824 */ /* 0x000fe200078e0208 */
[----:B------:R-:W-:-:S04]  /*02b0*/  MOV R22, RZ ;  /* 0x000000ff00167202 */ /* 0x000fc80000000f00 */
[----:B------:R-:W-:Y:S01]  /*02c0*/  ISETP.GE.U32.AND P0, PT, R8, 0x400, PT ;  /* 0x000004000800780c */ /* 0x000fe20003f06070 */
[----:B--2---:R0:W-:Y:S04]  /*02d0*/  STS [R15], R4 ;  /* 0x000000040f007388 */ /* 0x0041e80000000800 */
[----:B---3--:R0:W-:Y:S01]  /*02e0*/  STS [R16], R3 ;  /* 0x0000000310007388 */ /* 0x0081e20000000800 */
[----:B------:R-:W-:Y:S06]  /*02f0*/  BAR.SYNC.DEFER_BLOCKING 0x0 ;  /* 0x0000000000007b1d */ /* 0x000fec0000010000 */
[----:B------:R-:W-:Y:S05]  /*0300*/  @!P1 BRA `(.L_x_0) ;  /* 0x0000000000a09947 */ /* 0x000fea0003800000 */
[----:B------:R-:W-:Y:S01]  /*0310*/  IMAD.MOV.U32 R2, RZ, RZ, R17 ;  /* 0x000000ffff027224 */ /* 0x000fe200078e0011 */
[----:B0-----:R-:W-:Y:S01]  /*0320*/  MOV R4, R14 ;  /* 0x0000000e00047202 */ /* 0x001fe20000000f00 */
[----:B------:R-:W-:-:S07]  /*0330*/  IMAD.MOV.U32 R3, RZ, RZ, R13 ;  /* 0x000000ffff037224 */ /* 0x000fce00078e000d */
.L_x_1:
[----:B------:R-:W-:Y:S01]  /*0340*/  LDS R5, [R2+-0x10] ;  /* 0xfffff00002057984 */ /* 0x000fe20000000800 */
[----:B------:R-:W-:Y:S01]  /*0350*/  LEA R24, R7, R4, 0x2 ;  /* 0x0000000407187211 */ /* 0x000fe200078e10ff */
[----:B------:R-:W-:Y:S02]  /*0360*/  VIADD R3, R3, 0x8 ;  /* 0x0000000803037836 */ /* 0x000fe40000000000 */
[----:B------:R0:W1:Y:S02]  /*0370*/  LDS R21, [R4] ;  /* 0x0000000004157984 */ /* 0x0000640000000800 */
[----:B------:R-:W-:Y:S01]  /*0380*/  IMAD R26, R7, 0x4, R24 ;  /* 0x00000004071a7824 */ /* 0x000fe200078e0218 */
[----:B------:R-:W-:Y:S01]  /*0390*/  ISETP.NE.AND P1, PT, R3, RZ, PT ;  /* 0x000000ff0300720c */ /* 0x000fe20003f25270 */
[----:B------:R-:W-:Y:S03]  /*03a0*/  LDS R22, [R2+-0xc] ;  /* 0xfffff40002167984 */ /* 0x000fe60000000800 */
[C---:B------:R-:W-:Y:S01]  /*03b0*/  LEA R25, R7.reuse, R26, 0x2 ;  /* 0x0000001a07197211 */ /* 0x040fe200078e10ff */
[----:B------:R2:W3:Y:S01]  /*03c0*/  LDS R23, [R24] ;  /* 0x0000000018177984 */ /* 0x0004e20000000800 */
[----:B0-----:R-:W-:-:S03]  /*03d0*/  LEA R4, R7, R4, 0x5 ;  /* 0x0000000407047211 */ /* 0x001fc600078e28ff */
[C---:B------:R-:W-:Y:S01]  /*03e0*/  IMAD R29, R7.reuse, 0x4, R25 ;  /* 0x00000004071d7824 */ /* 0x040fe200078e0219 */
[----:B------:R-:W-:Y:S04]  /*03f0*/  LDS R28, [R2+-0x4] ;  /* 0xfffffc00021c7984 */ /* 0x000fe80000000800 */
[----:B------:R-:W-:Y:S01]  /*0400*/  LDS R27, [R25] ;  /* 0x00000000191b7984 */ /* 0x000fe20000000800 */
[----:B--2---:R-:W-:Y:S01]  /*0410*/  LEA R24, R7, R29, 0x2 ;  /* 0x0000001d07187211 */ /* 0x004fe200078e10ff */
[----:B-1----:R-:W-:Y:S02]  /*0420*/  IMAD R21, R5, R21, R18 ;  /* 0x0000001505157224 */ /* 0x002fe400078e0212 */
[----:B------:R-:W-:Y:S04]  /*0430*/  LDS R5, [R2+-0x8] ;  /* 0xfffff80002057984 */ /* 0x000fe80000000800 */
[----:B------:R0:W1:Y:S01]  /*0440*/  LDS R18, [R26] ;  /* 0x000000001a127984 */ /* 0x0000620000000800 */
[----:B---3--:R-:W-:-:S03]  /*0450*/  IMAD R23, R22, R23, R21 ;  /* 0x0000001716177224 */ /* 0x008fc600078e0215 */
[----:B------:R-:W-:Y:S04]  /*0460*/  LDS R21, [R2] ;  /* 0x0000000002157984 */ /* 0x000fe80000000800 */
[----:B------:R-:W2:Y:S01]  /*0470*/  LDS R22, [R29] ;  /* 0x000000001d167984 */ /* 0x000ea20000000800 */
[----:B0-----:R-:W-:Y:S02]  /*0480*/  IMAD R26, R7, 0x4, R24 ;  /* 0x00000004071a7824 */ /* 0x001fe400078e0218 */
[----:B-1----:R-:W-:-:S03]  /*0490*/  IMAD R5, R5, R18, R23 ;  /* 0x0000001205057224 */ /* 0x002fc600078e0217 */
[----:B------:R-:W-:Y:S01]  /*04a0*/  LEA R23, R7, R26, 0x2 ;  /* 0x0000001a07177211 */ /* 0x000fe200078e10ff */
[----:B------:R-:W-:Y:S01]  /*04b0*/  LDS R18, [R2+0x4] ;  /* 0x0000040002127984 */ /* 0x000fe20000000800 */
[----:B------:R-:W-:-:S03]  /*04c0*/  IMAD R27, R28, R27, R5 ;  /* 0x0000001b1c1b7224 */ /* 0x000fc600078e0205 */
[----:B------:R-:W0:Y:S01]  /*04d0*/  LDS R5, [R24] ;  /* 0x0000000018057984 */ /* 0x000e220000000800 */
[----:B--2---:R-:W-:-:S03]  /*04e0*/  IMAD R21, R21, R22, R27 ;  /* 0x0000001615157224 */ /* 0x004fc600078e021b */
[----:B------:R-:W-:Y:S04]  /*04f0*/  LDS R22, [R2+0x8] ;  /* 0x0000080002167984 */ /* 0x000fe80000000800 */
[----:B------:R-:W1:Y:S04]  /*0500*/  LDS R26, [R26] ;  /* 0x000000001a1a7984 */ /* 0x000e680000000800 */
[----:B------:R-:W-:Y:S04]  /*0510*/  LDS R23, [R23] ;  /* 0x0000000017177984 */ /* 0x000fe80000000800 */
[----:B------:R2:W3:Y:S02]  /*0520*/  LDS R28, [R2+0xc] ;  /* 0x00000c00021c7984 */ /* 0x0004e40000000800 */
[----:B--2---:R-:W-:-:S02]  /*0530*/  VIADD R2, R2, 0x20 ;  /* 0x0000002002027836 */ /* 0x004fc40000000000 */
[----:B0-----:R-:W-:-:S04]  /*0540*/  IMAD R5, R18, R5, R21 ;  /* 0x0000000512057224 */ /* 0x001fc800078e0215 */
[----:B-1----:R-:W-:-:S04]  /*0550*/  IMAD R5, R22, R26, R5 ;  /* 0x0000001a16057224 */ /* 0x002fc800078e0205 */
[----:B---3--:R-:W-:Y:S01]  /*0560*/  IMAD R18, R28, R23, R5 ;  /* 0x000000171c127224 */ /* 0x008fe200078e0205 */
[----:B------:R-:W-:Y:S06]  /*0570*/  @P1 BRA `(.L_x_1) ;  /* 0xfffffffc00701947 */ /* 0x000fec000383ffff */
[----:B------:R-:W-:-:S07]  /*0580*/  MOV R22, R10 ;  /* 0x0000000a00167202 */ /* 0x000fce0000000f00 */
.L_x_0:
[----:B------:R-:W-:-:S13]  /*0590*/  ISETP.NE.AND P1, PT, R19, RZ, PT ;  /* 0x000000ff1300720c */ /* 0x000fda0003f25270 */
[----:B------:R-:W-:Y:S05]  /*05a0*/  @!P1 BRA `(.L_x_2) ;  /* 0x0000000000fc9947 */ /* 0x000fea0003800000 */
[----:B------:R-:W-:Y:S01]  /*05b0*/  VIADD R2, R19, 0xffffffff ;  /* 0xffffffff13027836 */ /* 0x000fe20000000000 */
[----:B------:R-:W-:-:S04]  /*05c0*/  ISETP.NE.AND P2, PT, R20, RZ, PT ;  /* 0x000000ff1400720c */ /* 0x000fc80003f45270 */
[----:B------:R-:W-:-:S13]  /*05d0*/  ISETP.GE.U32.AND P1, PT, R2, 0x3, PT ;  /* 0x000000030200780c */ /* 0x000fda0003f26070 */
[----:B------:R-:W-:Y:S05]  /*05e0*/  @!P1 BRA `(.L_x_3) ;  /* 0x0000000000649947 */ /* 0x000fea0003800000 */
[----:B------:R-:W1:Y:S01]  /*05f0*/  S2UR UR5, SR_CgaCtaId ;  /* 0x00000000000579c3 */ /* 0x000e620000008800 */
[----:B------:R-:W-:Y:S01]  /*0600*/  UMOV UR4, 0x400 ;  /* 0x0000040000047882 */ /* 0x000fe20000000000 */
[C---:B0-----:R-:W-:Y:S01]  /*0610*/  IMAD R3, R22.reuse, R7, R6 ;  /* 0x0000000716037224 */ /* 0x041fe200078e0206 */
[----:B------:R-:W-:Y:S01]  /*0620*/  UIADD3 UR6, UPT, UPT, UR4, 0x1000, URZ ;  /* 0x0000100004067890 */ /* 0x000fe2000fffe0ff */
[----:B------:R-:W-:Y:S02]  /*0630*/  IADD3 R2, PT, PT, R9, R22, RZ ;  /* 0x0000001609027210 */ /* 0x000fe40007ffe0ff */
[----:B------:R-:W-:Y:S01]  /*0640*/  IADD3 R22, PT, PT, R22, 0x4, RZ ;  /* 0x0000000416167810 */ /* 0x000fe20007ffe0ff */
[----:B-1----:R-:W-:Y:S02]  /*0650*/  ULEA UR6, UR5, UR6, 0x18 ;  /* 0x0000000605067291 */ /* 0x002fe4000f8ec0ff */
[----:B------:R-:W-:-:S04]  /*0660*/  ULEA UR4, UR5, UR4, 0x18 ;  /* 0x0000000405047291 */ /* 0x000fc8000f8ec0ff */
[----:B------:R-:W-:Y:S02]  /*0670*/  LEA R24, R3, UR6, 0x2 ;  /* 0x0000000603187c11 */ /* 0x000fe4000f8e10ff */
[----:B------:R-:W-:-:S03]  /*0680*/  LEA R4, R2, UR4, 0x2 ;  /* 0x0000000402047c11 */ /* 0x000fc6000f8e10ff */
[C---:B------:R-:W-:Y:S02]  /*0690*/  IMAD R26, R7.reuse, 0x4, R24 ;  /* 0x00000004071a7824 */ /* 0x040fe400078e0218 */
[----:B------:R-:W-:Y:S03]  /*06a0*/  LDS R5, [R4] ;  /* 0x0000000004057984 */ /* 0x000fe60000000800 */
[C---:B------:R-:W-:Y:S01]  /*06b0*/  LEA R28, R7.reuse, R26, 0x2 ;  /* 0x0000001a071c7211 */ /* 0x040fe200078e10ff */
[----:B------:R-:W0:Y:S04]  /*06c0*/  LDS R24, [R24] ;  /* 0x0000000018187984 */ /* 0x000e280000000800 */
[----:B------:R-:W-:Y:S01]  /*06d0*/  LDS R3, [R4+0x4] ;  /* 0x0000040004037984 */ /* 0x000fe20000000800 */
[----:B------:R-:W-:-:S03]  /*06e0*/  IMAD R25, R7, 0x4, R28 ;  /* 0x0000000407197824 */ /* 0x000fc600078e021c */
[----:B------:R-:W1:Y:S04]  /*06f0*/  LDS R26, [R26] ;  /* 0x000000001a1a7984 */ /* 0x000e680000000800 */
[----:B------:R-:W-:Y:S04]  /*0700*/  LDS R2, [R28] ;  /* 0x000000001c027984 */ /* 0x000fe80000000800 */
[----:B------:R-:W2:Y:S04]  /*0710*/  LDS R21, [R4+0x8] ;  /* 0x0000080004157984 */ /* 0x000ea80000000800 */
[----:B------:R-:W-:Y:S04]  /*0720*/  LDS R23, [R4+0xc] ;  /* 0x00000c0004177984 */ /* 0x000fe80000000800 */
[----:B------:R-:W3:Y:S01]  /*0730*/  LDS R25, [R25] ;  /* 0x0000000019197984 */ /* 0x000ee20000000800 */
[----:B0-----:R-:W-:-:S04]  /*0740*/  IMAD R18, R5, R24, R18 ;  /* 0x0000001805127224 */ /* 0x001fc800078e0212 */
[----:B-1----:R-:W-:-:S04]  /*0750*/  IMAD R3, R3, R26, R18 ;  /* 0x0000001a03037224 */ /* 0x002fc800078e0212 */
[----:B--2---:R-:W-:-:S04]  /*0760*/  IMAD R2, R21, R2, R3 ;  /* 0x0000000215027224 */ /* 0x004fc800078e0203 */
[----:B---3--:R-:W-:-:S07]  /*0770*/  IMAD R18, R23, R25, R2 ;  /* 0x0000001917127224 */ /* 0x008fce00078e0202 */
.L_x_3:
[----:B------:R-:W-:Y:S05]  /*0780*/  @!P2 BRA `(.L_x_2) ;  /* 0x000000000084a947 */ /* 0x000fea0003800000 */
[----:B------:R-:W-:Y:S02]  /*0790*/  ISETP.NE.AND P1, PT, R20, 0x1, PT ;  /* 0x000000011400780c */ /* 0x000fe40003f25270 */
[----:B------:R-:W-:-:S11]  /*07a0*/  LOP3.LUT P2, RZ, R7, 0x1, RZ, 0xc0, !PT ;  /* 0x0000000107ff7812 */ /* 0x000fd6000784c0ff */
[----:B------:R-:W-:Y:S05]  /*07b0*/  @!P1 BRA `(.L_x_4) ;  /* 0x0000000000449947 */ /* 0x000fea0003800000 */
[----:B------:R-:W1:Y:S01]  /*07c0*/  S2UR UR5, SR_CgaCtaId ;  /* 0x00000000000579c3 */ /* 0x000e620000008800 */
[----:B------:R-:W-:Y:S01]  /*07d0*/  UMOV UR4, 0x400 ;  /* 0x0000040000047882 */ /* 0x000fe20000000000 */
[C---:B0-----:R-:W-:Y:S01]  /*07e0*/  IMAD R3, R22.reuse, R7, R6 ;  /* 0x0000000716037224 */ /* 0x041fe200078e0206 */
[----:B------:R-:W-:Y:S01]  /*07f0*/  UIADD3 UR6, UPT, UPT, UR4, 0x1000, URZ ;  /* 0x0000100004067890 */ /* 0x000fe2000fffe0ff */
[----:B------:R-:W-:Y:S02]  /*0800*/  IMAD.IADD R2, R9, 0x1, R22 ;  /* 0x0000000109027824 */ /* 0x000fe400078e0216 */
[----:B------:R-:W-:Y:S01]  /*0810*/  VIADD R22, R22, 0x2 ;  /* 0x0000000216167836 */ /* 0x000fe20000000000 */
[----:B-1----:R-:W-:Y:S02]  /*0820*/  ULEA UR6, UR5, UR6, 0x18 ;  /* 0x0000000605067291 */ /* 0x002fe4000f8ec0ff */
[----:B------:R-:W-:-:S04]  /*0830*/  ULEA UR4, UR5, UR4, 0x18 ;  /* 0x0000000405047291 */ /* 0x000fc8000f8ec0ff */
[----:B------:R-:W-:Y:S02]  /*0840*/  LEA R4, R3, UR6, 0x2 ;  /* 0x0000000603047c11 */ /* 0x000fe4000f8e10ff */
[----:B------:R-:W-:Y:S02]  /*0850*/  LEA R2, R2, UR4, 0x2 ;  /* 0x0000000402027c11 */ /* 0x000fe4000f8e10ff */
[----:B------:R-:W-:Y:S02]  /*0860*/  LEA R5, R7, R4, 0x2 ;  /* 0x0000000407057211 */ /* 0x000fe400078e10ff */
[----:B------:R-:W-:Y:S04]  /*0870*/  LDS R4, [R4] ;  /* 0x0000000004047984 */ /* 0x000fe80000000800 */
[----:B------:R-:W0:Y:S04]  /*0880*/  LDS R3, [R2] ;  /* 0x0000000002037984 */ /* 0x000e280000000800 */
[----:B------:R-:W-:Y:S04]  /*0890*/  LDS R24, [R2+0x4] ;  /* 0x0000040002187984 */ /* 0x000fe80000000800 */
[----:B------:R-:W1:Y:S01]  /*08a0*/  LDS R5, [R5] ;  /* 0x0000000005057984 */ /* 0x000e620000000800 */
[----:B0-----:R-:W-:-:S04]  /*08b0*/  IMAD R3, R3, R4, R18 ;  /* 0x0000000403037224 */ /* 0x001fc800078e0212 */
[----:B-1----:R-:W-:-:S07]  /*08c0*/  IMAD R18, R24, R5, R3 ;  /* 0x0000000518127224 */ /* 0x002fce00078e0203 */
.L_x_4:
[----:B------:R-:W-:Y:S05]  /*08d0*/  @!P2 BRA `(.L_x_2) ;  /* 0x000000000030a947 */ /* 0x000fea0003800000 */
[----:B------:R-:W1:Y:S01]  /*08e0*/  S2UR UR5, SR_CgaCtaId ;  /* 0x00000000000579c3 */ /* 0x000e620000008800 */
[----:B------:R-:W-:Y:S01]  /*08f0*/  UMOV UR4, 0x400 ;  /* 0x0000040000047882 */ /* 0x000fe20000000000 */
[-C--:B0-----:R-:W-:Y:S01]  /*0900*/  IMAD R3, R7, R22.reuse, R6 ;  /* 0x0000001607037224 */ /* 0x081fe200078e0206 */
[----:B------:R-:W-:Y:S01]  /*0910*/  UIADD3 UR6, UPT, UPT, UR4, 0x1000, URZ ;  /* 0x0000100004067890 */ /* 0x000fe2000fffe0ff */
[----:B------:R-:W-:-:S03]  /*0920*/  IADD3 R2, PT, PT, R9, R22, RZ ;  /* 0x0000001609027210 */ /* 0x000fc60007ffe0ff */
[----:B-1----:R-:W-:Y:S02]  /*0930*/  ULEA UR6, UR5, UR6, 0x18 ;  /* 0x0000000605067291 */ /* 0x002fe4000f8ec0ff */
[----:B------:R-:W-:-:S04]  /*0940*/  ULEA UR4, UR5, UR4, 0x18 ;  /* 0x0000000405047291 */ /* 0x000fc8000f8ec0ff */
[----:B------:R-:W-:Y:S02]  /*0950*/  LEA R4, R3, UR6, 0x2 ;  /* 0x0000000603047c11 */ /* 0x000fe4000f8e10ff */
[----:B------:R-:W-:-:S04]  /*0960*/  LEA R2, R2, UR4, 0x2 ;  /* 0x0000000402027c11 */ /* 0x000fc8000f8e10ff */
[----:B------:R-:W-:Y:S04]  /*0970*/  LDS R4, [R4] ;  /* 0x0000000004047984 */ /* 0x000fe80000000800 */
[----:B------:R-:W0:Y:S02]  /*0980*/  LDS R3, [R2] ;  /* 0x0000000002037984 */ /* 0x000e240000000800 */
[----:B0-----:R-:W-:-:S07]  /*0990*/  IMAD R18, R3, R4, R18 ;  /* 0x0000000403127224 */ /* 0x001fce00078e0212 */
.L_x_2:
[----:B------:R-:W-:Y:S06]  /*09a0*/  BAR.SYNC.DEFER_BLOCKING 0x0 ;  /* 0x0000000000007b1d */ /* 0x000fec0000010000 */
[----:B------:R-:W-:Y:S05]  /*09b0*/  @!P0 BRA `(.L_x_5) ;  /* 0xfffffff8000c8947 */ /* 0x000fea000383ffff */
[----:B0-----:R-:W0:Y:S01]  /*09c0*/  LDC.64 R2, c[0x0][0x390] ;  /* 0x0000e400ff027b82 */ /* 0x001e220000000a00 */
[----:B------:R-:W-:-:S04]  /*09d0*/  IMAD.IADD R11, R11, 0x1, R12 ;  /* 0x000000010b0b7824 */ /* 0x000fc800078e020c */
[----:B0-----:R-:W-:-:S05]  /*09e0*/  IMAD.WIDE R2, R11, 0x4, R2 ;  /* 0x000000040b027825 */ /* 0x001fca00078e0202 */
[----:B------:R-:W-:Y:S01]  /*09f0*/  STG.E desc[UR8][R2.64], R18 ;  /* 0x0000001202007986 */ /* 0x000fe2000c101908 */
[----:B------:R-:W-:Y:S05]  /*0a00*/  EXIT ;  /* 0x000000000000794d */ /* 0x000fea0003800000 */
.L_x_6:
[----:B------:R-:W-:-:S00]  /*0a10*/  BRA `(.L_x_6) ;  /* 0xfffffffc00fc7947 */ /* 0x000fc0000383ffff */
[----:B------:R-:W-:-:S00]  /*0a20*/  NOP ;  /* 0x0000000000007918 */ /* 0x000fc00000000000 */
        /* <DEDUP_REMOVED lines=13> */
.L_x_7:


//--------------------- .nv.shared._Z20MatrixMultiplicationPKiS0_Pi --------------------------
	.section	.nv.shared._Z20MatrixMultiplicationPKiS0_Pi,"aw",@nobits
	.sectionflags	@""
	.align	4
.nv.shared._Z20MatrixMultiplicationPKiS0_Pi:
	.zero		9216


//--------------------- .nv.shared.reserved.0     --------------------------
	.section	.nv.shared.reserved.0,"aw",@nobits
	.weak		__nv_reservedSMEM_offset_0_alias
	.size		__nv_reservedSMEM_offset_0_alias, 0, 64
	.other		__nv_reservedSMEM_offset_0_alias,@"STO_CUDA_RESERVED_SHARED STV_DEFAULT"
__nv_reservedSMEM_offset_0_alias:
	.zero		0
	.zero		64


//--------------------- .nv.constant0._Z20MatrixMultiplicationPKiS0_Pi --------------------------
	.section	.nv.constant0._Z20MatrixMultiplicationPKiS0_Pi,"a",@progbits
	.sectionflags	@""
	.align	4
.nv.constant0._Z20MatrixMultiplicationPKiS0_Pi:
	.zero		920


//--------------------- SYMBOLS --------------------------

	.type		.nv.reservedSmem.offset0,@object
	.size		.nv.reservedSmem.offset0,0x4
	.type		.nv.reservedSmem.cap,@object
	.size		.nv.reservedSmem.cap,0x4
